	.headerflags	@"EF_CUDA_TEXMODE_UNIFIED EF_CUDA_64BIT_ADDRESS EF_CUDA_ACCELERATORS EF_CUDA_SM90 EF_CUDA_VIRTUAL_SM(EF_CUDA_SM90)"
	.elftype	@"ET_EXEC"


//--------------------- .nv.info                  --------------------------
	.section	.nv.info,"",@"SHT_CUDA_INFO"
	.align	4


	//----- nvinfo : EIATTR_REGCOUNT
	.align		4
        /*0000*/ 	.byte	0x04, 0x2f
        /*0002*/ 	.short	(.L_3 - .L_2)
	.align		4
.L_2:
        /*0004*/ 	.word	index@(triton_poi_fused__native_batch_norm_legit_no_training_convolution_hardtanh_64)
        /*0008*/ 	.word	0x00000020


	//----- nvinfo : EIATTR_MIN_STACK_SIZE
	.align		4
.L_3:
        /*000c*/ 	.byte	0x04, 0x12
        /*000e*/ 	.short	(.L_5 - .L_4)
	.align		4
.L_4:
        /*0010*/ 	.word	index@(triton_poi_fused__native_batch_norm_legit_no_training_convolution_hardtanh_64)
        /*0014*/ 	.word	0x00000000


	//----- nvinfo : EIATTR_FRAME_SIZE
	.align		4
.L_5:
        /*0018*/ 	.byte	0x04, 0x11
        /*001a*/ 	.short	(.L_7 - .L_6)
	.align		4
.L_6:
        /*001c*/ 	.word	index@(triton_poi_fused__native_batch_norm_legit_no_training_convolution_hardtanh_64)
        /*0020*/ 	.word	0x00000000


	//----- nvinfo : EIATTR_MIN_STACK_SIZE
	.align		4
.L_7:
        /*0024*/ 	.byte	0x04, 0x12
        /*0026*/ 	.short	(.L_9 - .L_8)
	.align		4
.L_8:
        /*0028*/ 	.word	index@(triton_poi_fused__native_batch_norm_legit_no_training_convolution_hardtanh_64)
        /*002c*/ 	.word	0x00000000
.L_9:


//--------------------- .nv.info.triton_poi_fused__native_batch_norm_legit_no_training_convolution_hardtanh_64 --------------------------
	.section	.nv.info.triton_poi_fused__native_batch_norm_legit_no_training_convolution_hardtanh_64,"",@"SHT_CUDA_INFO"
	.sectionflags	@""
	.align	4


	//----- nvinfo : EIATTR_CUDA_API_VERSION
	.align		4
        /*0000*/ 	.byte	0x04, 0x37
        /*0002*/ 	.short	(.L_11 - .L_10)
.L_10:
        /*0004*/ 	.word	0x0000007c


	//----- nvinfo : EIATTR_KPARAM_INFO
	.align		4
.L_11:
        /*0008*/ 	.byte	0x04, 0x17
        /*000a*/ 	.short	(.L_13 - .L_12)
.L_12:
        /*000c*/ 	.word	0x00000000
        /*0010*/ 	.short	0x0007
        /*0012*/ 	.short	0x0038
        /*0014*/ 	.byte	0x00, 0xf0, 0x11, 0x00


	//----- nvinfo : EIATTR_KPARAM_INFO
	.align		4
.L_13:
        /*0018*/ 	.byte	0x04, 0x17
        /*001a*/ 	.short	(.L_15 - .L_14)
.L_14:
        /*001c*/ 	.word	0x00000000
        /*0020*/ 	.short	0x0006
        /*0022*/ 	.short	0x0030
        /*0024*/ 	.byte	0x00, 0xf4, 0x21, 0x00


	//----- nvinfo : EIATTR_KPARAM_INFO
	.align		4
.L_15:
        /*0028*/ 	.byte	0x04, 0x17
        /*002a*/ 	.short	(.L_17 - .L_16)
.L_16:
        /*002c*/ 	.word	0x00000000
        /*0030*/ 	.short	0x0005
        /*0032*/ 	.short	0x0028
        /*0034*/ 	.byte	0x00, 0xf4, 0x21, 0x00


	//----- nvinfo : EIATTR_KPARAM_INFO
	.align		4
.L_17:
        /*0038*/ 	.byte	0x04, 0x17
        /*003a*/ 	.short	(.L_19 - .L_18)
.L_18:
        /*003c*/ 	.word	0x00000000
        /*0040*/ 	.short	0x0004
        /*0042*/ 	.short	0x0020
        /*0044*/ 	.byte	0x00, 0xf4, 0x21, 0x00


	//----- nvinfo : EIATTR_KPARAM_INFO
	.align		4
.L_19:
        /*0048*/ 	.byte	0x04, 0x17
        /*004a*/ 	.short	(.L_21 - .L_20)
.L_20:
        /*004c*/ 	.word	0x00000000
        /*0050*/ 	.short	0x0003
        /*0052*/ 	.short	0x0018
        /*0054*/ 	.byte	0x00, 0xf4, 0x21, 0x00


	//----- nvinfo : EIATTR_KPARAM_INFO
	.align		4
.L_21:
        /*0058*/ 	.byte	0x04, 0x17
        /*005a*/ 	.short	(.L_23 - .L_22)
.L_22:
        /*005c*/ 	.word	0x00000000
        /*0060*/ 	.short	0x0002
        /*0062*/ 	.short	0x0010
        /*0064*/ 	.byte	0x00, 0xf4, 0x21, 0x00


	//----- nvinfo : EIATTR_KPARAM_INFO
	.align		4
.L_23:
        /*0068*/ 	.byte	0x04, 0x17
        /*006a*/ 	.short	(.L_25 - .L_24)
.L_24:
        /*006c*/ 	.word	0x00000000
        /*0070*/ 	.short	0x0001
        /*0072*/ 	.short	0x0008
        /*0074*/ 	.byte	0x00, 0xf4, 0x21, 0x00


	//----- nvinfo : EIATTR_KPARAM_INFO
	.align		4
.L_25:
        /*0078*/ 	.byte	0x04, 0x17
        /*007a*/ 	.short	(.L_27 - .L_26)
.L_26:
        /*007c*/ 	.word	0x00000000
        /*0080*/ 	.short	0x0000
        /*0082*/ 	.short	0x0000
        /*0084*/ 	.byte	0x00, 0xf4, 0x21, 0x00


	//----- nvinfo : EIATTR_SPARSE_MMA_MASK
	.align		4
.L_27:
        /*0088*/ 	.byte	0x03, 0x50
        /*008a*/ 	.short	0x0000


	//----- nvinfo : EIATTR_MAXREG_COUNT
	.align		4
        /*008c*/ 	.byte	0x03, 0x1b
        /*008e*/ 	.short	0x00ff


	//----- nvinfo : EIATTR_EXIT_INSTR_OFFSETS
	.align		4
        /*0090*/ 	.byte	0x04, 0x1c
        /*0092*/ 	.short	(.L_29 - .L_28)


	//   ....[0]....
.L_28:
        /*0094*/ 	.word	0x000005f0


	//   ....[1]....
        /*0098*/ 	.word	0x00000610


	//----- nvinfo : EIATTR_REQNTID
	.align		4
.L_29:
        /*009c*/ 	.byte	0x04, 0x10
        /*009e*/ 	.short	(.L_31 - .L_30)
.L_30:
        /*00a0*/ 	.word	0x00000080
        /*00a4*/ 	.word	0x00000001
        /*00a8*/ 	.word	0x00000001


	//----- nvinfo : EIATTR_CBANK_PARAM_SIZE
	.align		4
.L_31:
        /*00ac*/ 	.byte	0x03, 0x19
        /*00ae*/ 	.short	0x003c


	//----- nvinfo : EIATTR_PARAM_CBANK
	.align		4
        /*00b0*/ 	.byte	0x04, 0x0a
        /*00b2*/ 	.short	(.L_33 - .L_32)
	.align		4
.L_32:
        /*00b4*/ 	.word	index@(.nv.constant0.triton_poi_fused__native_batch_norm_legit_no_training_convolution_hardtanh_64)
        /*00b8*/ 	.short	0x0210
        /*00ba*/ 	.short	0x003c


	//----- nvinfo : EIATTR_SW_WAR
	.align		4
.L_33:
        /*00bc*/ 	.byte	0x04, 0x36
        /*00be*/ 	.short	(.L_35 - .L_34)
.L_34:
        /*00c0*/ 	.word	0x00000008
.L_35:


//--------------------- .nv.callgraph             --------------------------
	.section	.nv.callgraph,"",@"SHT_CUDA_CALLGRAPH"
	.align	4
	.sectionentsize	8
	.align		4
        /*0000*/ 	.word	0x00000000
	.align		4
        /*0004*/ 	.word	0xffffffff
	.align		4
        /*0008*/ 	.word	0x00000000
	.align		4
        /*000c*/ 	.word	0xfffffffe
	.align		4
        /*0010*/ 	.word	0x00000000
	.align		4
        /*0014*/ 	.word	0xfffffffd
	.align		4
        /*0018*/ 	.word	0x00000000
	.align		4
        /*001c*/ 	.word	0xfffffffc


//--------------------- .nv.constant4             --------------------------
	.section	.nv.constant4,"a",@progbits
	.align	8
	.align		8
.nv.constant4:
        /*0000*/ 	.dword	_$_str
	.align		8
        /*0008*/ 	.dword	_$_str_$_2


//--------------------- .text.triton_poi_fused__native_batch_norm_legit_no_training_convolution_hardtanh_64 --------------------------
	.section	.text.triton_poi_fused__native_batch_norm_legit_no_training_convolution_hardtanh_64,"ax",@progbits
	.align	128
        .global         triton_poi_fused__native_batch_norm_legit_no_training_convolution_hardtanh_64
        .type           triton_poi_fused__native_batch_norm_legit_no_training_convolution_hardtanh_64,@function
        .size           triton_poi_fused__native_batch_norm_legit_no_training_convolution_hardtanh_64,(.L_x_1 - triton_poi_fused__native_batch_norm_legit_no_training_convolution_hardtanh_64)
        .other          triton_poi_fused__native_batch_norm_legit_no_training_convolution_hardtanh_64,@"STO_CUDA_ENTRY STV_DEFAULT"
triton_poi_fused__native_batch_norm_legit_no_training_convolution_hardtanh_64:
.text.triton_poi_fused__native_batch_norm_legit_no_training_convolution_hardtanh_64:
[----:B------:R-:W0:Y:S01]  /*0000*/  LDC R1, c[0x0][0x28] ;  /* 0x00000a00ff017b82 */ /* 0x000e220000000800 */
[----:B------:R-:W1:Y:S01]  /*0010*/  S2R R0, SR_TID.X ;  /* 0x0000000000007919 */ /* 0x000e620000002100 */
[----:B------:R-:W-:-:S06]  /*0020*/  HFMA2.MMA R6, -RZ, RZ, 0, 0 ;  /* 0x00000000ff067435 */ /* 0x000fcc00000001ff */
[----:B------:R-:W2:Y:S01]  /*0030*/  LDC.64 R8, c[0x0][0x228] ;  /* 0x00008a00ff087b82 */ /* 0x000ea20000000a00 */
[----:B------:R-:W-:Y:S01]  /*0040*/  MOV R4, RZ ;  /* 0x000000ff00047202 */ /* 0x000fe20000000f00 */
[----:B------:R-:W3:Y:S01]  /*0050*/  S2R R7, SR_CTAID.X ;  /* 0x0000000000077919 */ /* 0x000ee20000002500 */
[----:B------:R-:W-:-:S05]  /*0060*/  ULDC.64 UR4, c[0x0][0x208] ;  /* 0x0000820000047ab9 */ /* 0x000fca0000000a00 */
[----:B------:R-:W4:Y:S08]  /*0070*/  LDC.64 R16, c[0x0][0x218] ;  /* 0x00008600ff107b82 */ /* 0x000f300000000a00 */
[----:B------:R-:W5:Y:S08]  /*0080*/  LDC.64 R20, c[0x0][0x210] ;  /* 0x00008400ff147b82 */ /* 0x000f700000000a00 */
[----:B------:R-:W5:Y:S01]  /*0090*/  LDC.64 R12, c[0x0][0x238] ;  /* 0x00008e00ff0c7b82 */ /* 0x000f620000000a00 */
[----:B-1----:R-:W-:-:S04]  /*00a0*/  SHF.L.U32 R0, R0, 0x1, RZ ;  /* 0x0000000100007819 */ /* 0x002fc800000006ff */
[----:B------:R-:W-:-:S04]  /*00b0*/  LOP3.LUT R0, R0, 0xfe, RZ, 0xc0, !PT ;  /* 0x000000fe00007812 */ /* 0x000fc800078ec0ff */
[----:B---3--:R-:W-:-:S04]  /*00c0*/  LEA R7, R7, R0, 0x8 ;  /* 0x0000000007077211 */ /* 0x008fc800078e40ff */
[----:B------:R-:W-:Y:S01]  /*00d0*/  IADD3 R5, R7, 0x1, RZ ;  /* 0x0000000107057810 */ /* 0x000fe20007ffe0ff */
[C---:B------:R-:W-:Y:S01]  /*00e0*/  IMAD.HI R0, R7.reuse, -0x6628dd25, R6 ;  /* 0x99d722db07007827 */ /* 0x040fe200078e0206 */
[----:B------:R-:W-:-:S03]  /*00f0*/  ISETP.GE.AND P0, PT, R7, 0xd50, PT ;  /* 0x00000d500700780c */ /* 0x000fc60003f06270 */
[----:B------:R-:W-:Y:S01]  /*0100*/  IMAD.HI R2, R5, -0x6628dd25, R4 ;  /* 0x99d722db05027827 */ /* 0x000fe200078e0204 */
[----:B------:R-:W-:-:S04]  /*0110*/  SHF.R.U32.HI R3, RZ, 0x1f, R0 ;  /* 0x0000001fff037819 */ /* 0x000fc80000011600 */
[----:B------:R-:W-:Y:S02]  /*0120*/  SHF.R.U32.HI R11, RZ, 0x1f, R2 ;  /* 0x0000001fff0b7819 */ /* 0x000fe40000011602 */
[----:B------:R-:W-:Y:S01]  /*0130*/  LEA.HI.SX32 R3, R0, R3, 0x19 ;  /* 0x0000000300037211 */ /* 0x000fe200078fcaff */
[----:B------:R-:W-:Y:S01]  /*0140*/  HFMA2.MMA R0, -RZ, RZ, 0, 0 ;  /* 0x00000000ff007435 */ /* 0x000fe200000001ff */
[----:B------:R-:W-:-:S03]  /*0150*/  LEA.HI.SX32 R11, R2, R11, 0x19 ;  /* 0x0000000b020b7211 */ /* 0x000fc600078fcaff */
[----:B------:R-:W-:Y:S02]  /*0160*/  IMAD R3, R3, -0xd5, R7 ;  /* 0xffffff2b03037824 */ /* 0x000fe400078e0207 */
[----:B------:R-:W-:Y:S02]  /*0170*/  IMAD R2, R11, -0xd5, R5 ;  /* 0xffffff2b0b027824 */ /* 0x000fe400078e0205 */
[C-C-:B--2---:R-:W-:Y:S01]  /*0180*/  IMAD.WIDE R14, R3.reuse, 0x4, R8.reuse ;  /* 0x00000004030e7825 */ /* 0x144fe200078e0208 */
[----:B------:R-:W1:Y:S03]  /*0190*/  LDC.64 R10, c[0x0][0x230] ;  /* 0x00008c00ff0a7b82 */ /* 0x000e660000000a00 */
[----:B------:R-:W-:Y:S01]  /*01a0*/  IMAD.WIDE R18, R2, 0x4, R8 ;  /* 0x0000000402127825 */ /* 0x000fe200078e0208 */
[----:B------:R2:W3:Y:S04]  /*01b0*/  @!P0 LDG.E.EL R0, desc[UR4][R14.64] ;  /* 0x000000040e008981 */ /* 0x0004e8000c2e1900 */
[----:B------:R1:W3:Y:S01]  /*01c0*/  @!P0 LDG.E.EL R4, desc[UR4][R18.64] ;  /* 0x0000000412048981 */ /* 0x0002e2000c2e1900 */
[----:B------:R-:W1:Y:S01]  /*01d0*/  LDC.64 R8, c[0x0][0x220] ;  /* 0x00008800ff087b82 */ /* 0x000e620000000a00 */
[----:B------:R-:W-:Y:S01]  /*01e0*/  MOV R5, RZ ;  /* 0x000000ff00057202 */ /* 0x000fe20000000f00 */
[----:B----4-:R-:W-:Y:S01]  /*01f0*/  IMAD.WIDE R24, R3, 0x4, R16 ;  /* 0x0000000403187825 */ /* 0x010fe200078e0210 */
[----:B--2---:R-:W-:-:S03]  /*0200*/  CS2R R14, SRZ ;  /* 0x00000000000e7805 */ /* 0x004fc6000001ff00 */
[----:B------:R-:W-:Y:S01]  /*0210*/  IMAD.WIDE R16, R2, 0x4, R16 ;  /* 0x0000000402107825 */ /* 0x000fe200078e0210 */
[----:B------:R-:W-:Y:S01]  /*0220*/  CS2R R22, SRZ ;  /* 0x0000000000167805 */ /* 0x000fe2000001ff00 */
[----:B------:R2:W4:Y:S02]  /*0230*/  @!P0 LDG.E.EL R5, desc[UR4][R24.64] ;  /* 0x0000000418058981 */ /* 0x000524000c2e1900 */
[----:B-----5:R-:W-:Y:S02]  /*0240*/  IMAD.WIDE R20, R7, 0x4, R20 ;  /* 0x0000000407147825 */ /* 0x020fe400078e0214 */
[----:B------:R-:W5:Y:S04]  /*0250*/  @!P0 LDG.E.EL R6, desc[UR4][R16.64] ;  /* 0x0000000410068981 */ /* 0x000f68000c2e1900 */
[----:B------:R-:W4:Y:S01]  /*0260*/  @!P0 LDG.E.64 R14, desc[UR4][R20.64] ;  /* 0x00000004140e8981 */ /* 0x000f22000c1e1b00 */
[----:B0-----:R-:W-:-:S04]  /*0270*/  IMAD.WIDE R26, R3, 0x4, R12 ;  /* 0x00000004031a7825 */ /* 0x001fc800078e020c */
[----:B-1----:R-:W-:-:S04]  /*0280*/  IMAD.WIDE R18, R3, 0x4, R8 ;  /* 0x0000000403127825 */ /* 0x002fc800078e0208 */
[C---:B------:R-:W-:Y:S01]  /*0290*/  IMAD.WIDE R8, R2.reuse, 0x4, R8 ;  /* 0x0000000402087825 */ /* 0x040fe200078e0208 */
[----:B------:R-:W5:Y:S03]  /*02a0*/  @!P0 LDG.E.EL R23, desc[UR4][R18.64] ;  /* 0x0000000412178981 */ /* 0x000f66000c2e1900 */
[--C-:B--2---:R-:W-:Y:S01]  /*02b0*/  IMAD.WIDE R24, R3, 0x4, R10.reuse ;  /* 0x0000000403187825 */ /* 0x104fe200078e020a */
[----:B------:R-:W2:Y:S01]  /*02c0*/  @!P0 LDG.E.EL R22, desc[UR4][R8.64] ;  /* 0x0000000408168981 */ /* 0x000ea2000c2e1900 */
[----:B------:R-:W-:Y:S02]  /*02d0*/  CS2R R28, SRZ ;  /* 0x00000000001c7805 */ /* 0x000fe4000001ff00 */
[----:B------:R-:W-:-:S04]  /*02e0*/  IMAD.WIDE R10, R2, 0x4, R10 ;  /* 0x00000004020a7825 */ /* 0x000fc800078e020a */
[----:B------:R-:W-:Y:S01]  /*02f0*/  IMAD.WIDE R2, R2, 0x4, R12 ;  /* 0x0000000402027825 */ /* 0x000fe200078e020c */
[----:B------:R-:W-:Y:S01]  /*0300*/  CS2R R12, SRZ ;  /* 0x00000000000c7805 */ /* 0x000fe2000001ff00 */
[----:B------:R-:W2:Y:S04]  /*0310*/  @!P0 LDG.E.EL R28, desc[UR4][R24.64] ;  /* 0x00000004181c8981 */ /* 0x000ea8000c2e1900 */
[----:B------:R-:W2:Y:S04]  /*0320*/  @!P0 LDG.E.EL R29, desc[UR4][R26.64] ;  /* 0x000000041a1d8981 */ /* 0x000ea8000c2e1900 */
[----:B------:R-:W2:Y:S04]  /*0330*/  @!P0 LDG.E.EL R12, desc[UR4][R10.64] ;  /* 0x000000040a0c8981 */ /* 0x000ea8000c2e1900 */
[----:B------:R0:W2:Y:S02]  /*0340*/  @!P0 LDG.E.EL R13, desc[UR4][R2.64] ;  /* 0x00000004020d8981 */ /* 0x0000a4000c2e1900 */
[----:B0-----:R-:W-:Y:S01]  /*0350*/  HFMA2.MMA R2, -RZ, RZ, 1.625, 0 ;  /* 0x3e800000ff027435 */ /* 0x001fe200000001ff */
[----:B---3--:R-:W-:Y:S01]  /*0360*/  FADD R0, R0, 9.9999997473787516356e-06 ;  /* 0x3727c5ac00007421 */ /* 0x008fe20000000000 */
[----:B------:R-:W-:-:S03]  /*0370*/  FADD R4, R4, 9.9999997473787516356e-06 ;  /* 0x3727c5ac04047421 */ /* 0x000fc60000000000 */
[----:B------:R-:W0:Y:S08]  /*0380*/  MUFU.SQRT R8, R0 ;  /* 0x0000000000087308 */ /* 0x000e300000002000 */
[----:B------:R-:W1:Y:S01]  /*0390*/  MUFU.SQRT R9, R4 ;  /* 0x0000000400097308 */ /* 0x000e620000002000 */
[C---:B0-----:R-:W-:Y:S02]  /*03a0*/  FSETP.GT.AND P1, PT, R8.reuse, 8.50705917302346158658e+37, PT ;  /* 0x7e8000000800780b */ /* 0x041fe40003f24000 */
[----:B------:R-:W-:-:S02]  /*03b0*/  FSETP.GEU.AND P3, PT, R8, 1.175494350822287508e-38, PT ;  /* 0x008000000800780b */ /* 0x000fc40003f6e000 */
[C---:B-1----:R-:W-:Y:S02]  /*03c0*/  FSETP.GT.AND P2, PT, R9.reuse, 8.50705917302346158658e+37, PT ;  /* 0x7e8000000900780b */ /* 0x042fe40003f44000 */
[----:B------:R-:W-:-:S07]  /*03d0*/  FSETP.GEU.AND P4, PT, R9, 1.175494350822287508e-38, PT ;  /* 0x008000000900780b */ /* 0x000fce0003f8e000 */
[----:B------:R-:W-:-:S04]  /*03e0*/  @P1 FMUL R8, R8, 0.25 ;  /* 0x3e80000008081820 */ /* 0x000fc80000400000 */
[----:B------:R-:W-:Y:S01]  /*03f0*/  @!P3 FMUL R8, R8, 16777216 ;  /* 0x4b8000000808b820 */ /* 0x000fe20000400000 */
[----:B------:R-:W-:-:S04]  /*0400*/  @P2 FMUL R9, R9, 0.25 ;  /* 0x3e80000009092820 */ /* 0x000fc80000400000 */
[----:B------:R-:W-:Y:S01]  /*0410*/  @!P4 FMUL R9, R9, 16777216 ;  /* 0x4b8000000909c820 */ /* 0x000fe20000400000 */
[----:B------:R-:W0:Y:S01]  /*0420*/  MUFU.RCP R8, R8 ;  /* 0x0000000800087308 */ /* 0x000e220000001000 */
[----:B------:R-:W-:-:S07]  /*0430*/  FSEL R3, R2, 1, P1 ;  /* 0x3f80000002037808 */ /* 0x000fce0000800000 */
[----:B------:R-:W1:Y:S01]  /*0440*/  MUFU.RCP R9, R9 ;  /* 0x0000000900097308 */ /* 0x000e620000001000 */
[----:B------:R-:W-:Y:S01]  /*0450*/  FSEL R2, R2, 1, P2 ;  /* 0x3f80000002027808 */ /* 0x000fe20001000000 */
[----:B------:R-:W-:Y:S01]  /*0460*/  @!P3 FMUL R3, R3, 16777216 ;  /* 0x4b8000000303b820 */ /* 0x000fe20000400000 */
[----:B----4-:R-:W-:Y:S01]  /*0470*/  FADD R14, R5, R14 ;  /* 0x0000000e050e7221 */ /* 0x010fe20000000000 */
[----:B-----5:R-:W-:Y:S02]  /*0480*/  FADD R15, R6, R15 ;  /* 0x0000000f060f7221 */ /* 0x020fe40000000000 */
[----:B------:R-:W-:Y:S01]  /*0490*/  @!P4 FMUL R2, R2, 16777216 ;  /* 0x4b8000000202c820 */ /* 0x000fe20000400000 */
[----:B0-----:R-:W-:Y:S01]  /*04a0*/  FMUL R0, R8, R3 ;  /* 0x0000000308007220 */ /* 0x001fe20000400000 */
[----:B------:R-:W-:Y:S01]  /*04b0*/  FADD R23, R14, -R23 ;  /* 0x800000170e177221 */ /* 0x000fe20000000000 */
[----:B--2---:R-:W-:Y:S01]  /*04c0*/  FADD R22, R15, -R22 ;  /* 0x800000160f167221 */ /* 0x004fe20000000000 */
[----:B-1----:R-:W-:-:S02]  /*04d0*/  FMUL R3, R9, R2 ;  /* 0x0000000209037220 */ /* 0x002fc40000400000 */
[----:B------:R-:W-:Y:S02]  /*04e0*/  FMUL R0, R23, R0 ;  /* 0x0000000017007220 */ /* 0x000fe40000400000 */
[----:B------:R-:W-:Y:S02]  /*04f0*/  FMUL R22, R22, R3 ;  /* 0x0000000316167220 */ /* 0x000fe40000400000 */
[----:B------:R-:W-:Y:S01]  /*0500*/  FFMA R0, R0, R28, R29 ;  /* 0x0000001c00007223 */ /* 0x000fe2000000001d */
[----:B------:R-:W0:Y:S01]  /*0510*/  LDC.64 R2, c[0x0][0x240] ;  /* 0x00009000ff027b82 */ /* 0x000e220000000a00 */
[----:B------:R-:W-:-:S03]  /*0520*/  FFMA R12, R22, R12, R13 ;  /* 0x0000000c160c7223 */ /* 0x000fc6000000000d */
[----:B------:R-:W-:Y:S02]  /*0530*/  FSETP.GTU.AND P1, PT, R0, RZ, PT ;  /* 0x000000ff0000720b */ /* 0x000fe40003f2c000 */
[----:B------:R-:W-:Y:S02]  /*0540*/  FSETP.GTU.AND P2, PT, R12, RZ, PT ;  /* 0x000000ff0c00720b */ /* 0x000fe40003f4c000 */
[----:B------:R-:W-:Y:S02]  /*0550*/  FSEL R4, R0, RZ, P1 ;  /* 0x000000ff00047208 */ /* 0x000fe40000800000 */
[----:B------:R-:W-:Y:S02]  /*0560*/  FSEL R5, R12, RZ, P2 ;  /* 0x000000ff0c057208 */ /* 0x000fe40001000000 */
[C---:B------:R-:W-:Y:S02]  /*0570*/  FSETP.GEU.AND P1, PT, R4.reuse, 6, PT ;  /* 0x40c000000400780b */ /* 0x040fe40003f2e000 */
[----:B------:R-:W-:Y:S01]  /*0580*/  FSETP.GEU.AND P2, PT, R5, 6, PT ;  /* 0x40c000000500780b */ /* 0x000fe20003f4e000 */
[----:B------:R1:W-:Y:S01]  /*0590*/  @!P0 STG.E.64 desc[UR4][R20.64], R14 ;  /* 0x0000000e14008986 */ /* 0x0003e2000c101b04 */
[----:B------:R-:W-:-:S02]  /*05a0*/  FSETP.NAN.AND P3, PT, R4, R4, PT ;  /* 0x000000040400720b */ /* 0x000fc40003f68000 */
[----:B------:R-:W-:Y:S01]  /*05b0*/  FSETP.NAN.AND P4, PT, R5, R5, PT ;  /* 0x000000050500720b */ /* 0x000fe20003f88000 */
[----:B0-----:R-:W-:-:S06]  /*05c0*/  IMAD.WIDE R6, R7, 0x4, R2 ;  /* 0x0000000407067825 */ /* 0x001fcc00078e0202 */
[----:B------:R-:W-:Y:S02]  /*05d0*/  @P1 SEL R4, R4, 0x40c00000, P3 ;  /* 0x40c0000004041807 */ /* 0x000fe40001800000 */
[----:B------:R-:W-:Y:S01]  /*05e0*/  @P2 SEL R5, R5, 0x40c00000, P4 ;  /* 0x40c0000005052807 */ /* 0x000fe20002000000 */
[----:B------:R-:W-:Y:S06]  /*05f0*/  @P0 EXIT ;  /* 0x000000000000094d */ /* 0x000fec0003800000 */
[----:B------:R-:W-:Y:S01]  /*0600*/  STG.E.64 desc[UR4][R6.64], R4 ;  /* 0x0000000406007986 */ /* 0x000fe2000c101b04 */
[----:B------:R-:W-:Y:S05]  /*0610*/  EXIT ;  /* 0x000000000000794d */ /* 0x000fea0003800000 */
.L_x_0:
[----:B------:R-:W-:-:S00]  /*0620*/  BRA `(.L_x_0) ;  /* 0xfffffffc00fc7947 */ /* 0x000fc0000383ffff */
[----:B------:R-:W-:-:S00]  /*0630*/  NOP ;  /* 0x0000000000007918 */ /* 0x000fc00000000000 */
        /* <DEDUP_REMOVED lines=12> */
.L_x_1:


//--------------------- .nv.global.init           --------------------------
	.section	.nv.global.init,"aw",@progbits
.nv.global.init:
	.type		_$_str,@object
	.size		_$_str,(_$_str_$_2 - _$_str)
_$_str:
        /*0000*/ 	.byte	0x5f, 0x5f, 0x43, 0x55, 0x44, 0x41, 0x5f, 0x46, 0x54, 0x5a, 0x00
	.type		_$_str_$_2,@object
	.size		_$_str_$_2,(.L_1 - _$_str_$_2)
_$_str_$_2:
        /*000b*/ 	.byte	0x5f, 0x5f, 0x43, 0x55, 0x44, 0x41, 0x5f, 0x50, 0x52, 0x45, 0x43, 0x5f, 0x53, 0x51, 0x52, 0x54
        /*001b*/ 	.byte	0x00
.L_1:


//--------------------- .nv.constant0.triton_poi_fused__native_batch_norm_legit_no_training_convolution_hardtanh_64 --------------------------
	.section	.nv.constant0.triton_poi_fused__native_batch_norm_legit_no_training_convolution_hardtanh_64,"a",@progbits
	.sectionflags	@""
	.align	4
.nv.constant0.triton_poi_fused__native_batch_norm_legit_no_training_convolution_hardtanh_64:
	.zero		588
